//
// Generated by NVIDIA NVVM Compiler
//
// Compiler Build ID: CL-36424714
// Cuda compilation tools, release 13.0, V13.0.88
// Based on NVVM 20.0.0
//

.version 9.0
.target sm_100
.address_size 64

	// .globl	_Z17matrix_sum_on_gpuPdS_S_
.extern .func  (.param .b32 func_retval0) vprintf
(
	.param .b64 vprintf_param_0,
	.param .b64 vprintf_param_1
)
;
.global .align 1 .b8 $str[46] = {32, 98, 108, 111, 99, 107, 32, 40, 37, 100, 44, 37, 100, 44, 37, 100, 41, 32, 44, 116, 104, 114, 101, 97, 100, 32, 40, 37, 100, 44, 37, 100, 44, 37, 100, 41, 32, 105, 100, 120, 32, 37, 117, 32, 10};

.visible .entry _Z17matrix_sum_on_gpuPdS_S_(
	.param .u64 .ptr .align 1 _Z17matrix_sum_on_gpuPdS_S__param_0,
	.param .u64 .ptr .align 1 _Z17matrix_sum_on_gpuPdS_S__param_1,
	.param .u64 .ptr .align 1 _Z17matrix_sum_on_gpuPdS_S__param_2
)
{
	.local .align 8 .b8 	__local_depot0[32];
	.reg .b64 	%SP;
	.reg .b64 	%SPL;
	.reg .b32 	%r<11>;
	.reg .b64 	%rd<15>;
	.reg .b64 	%fd<4>;

	mov.u64 	%SPL, __local_depot0;
	cvta.local.u64 	%SP, %SPL;
	ld.param.u64 	%rd1, [_Z17matrix_sum_on_gpuPdS_S__param_0];
	ld.param.u64 	%rd2, [_Z17matrix_sum_on_gpuPdS_S__param_1];
	ld.param.u64 	%rd3, [_Z17matrix_sum_on_gpuPdS_S__param_2];
	cvta.to.global.u64 	%rd4, %rd3;
	cvta.to.global.u64 	%rd5, %rd2;
	cvta.to.global.u64 	%rd6, %rd1;
	add.u64 	%rd7, %SP, 0;
	add.u64 	%rd8, %SPL, 0;
	mov.u32 	%r1, %ctaid.x;
	mov.u32 	%r2, %ntid.x;
	mov.u32 	%r3, %tid.x;
	mad.lo.s32 	%r4, %r1, %r2, %r3;
	mov.u32 	%r5, %ctaid.y;
	mov.u32 	%r6, %ctaid.z;
	mov.u32 	%r7, %tid.y;
	mov.u32 	%r8, %tid.z;
	st.local.v2.u32 	[%rd8], {%r1, %r5};
	st.local.v2.u32 	[%rd8+8], {%r6, %r3};
	st.local.v2.u32 	[%rd8+16], {%r7, %r8};
	st.local.u32 	[%rd8+24], %r4;
	mov.u64 	%rd9, $str;
	cvta.global.u64 	%rd10, %rd9;
	{ // callseq 0, 0
	.param .b64 param0;
	st.param.b64 	[param0], %rd10;
	.param .b64 param1;
	st.param.b64 	[param1], %rd7;
	.param .b32 retval0;
	call.uni (retval0), 
	vprintf, 
	(
	param0, 
	param1
	);
	ld.param.b32 	%r9, [retval0];
	} // callseq 0
	mul.wide.u32 	%rd11, %r4, 8;
	add.s64 	%rd12, %rd6, %rd11;
	ld.global.f64 	%fd1, [%rd12];
	add.s64 	%rd13, %rd5, %rd11;
	ld.global.f64 	%fd2, [%rd13];
	add.f64 	%fd3, %fd1, %fd2;
	add.s64 	%rd14, %rd4, %rd11;
	st.global.f64 	[%rd14], %fd3;
	ret;

}


// ===== COMPILED SASS (sm_100) =====

	.target	sm_100

	.elftype	@"ET_EXEC"


//--------------------- .note.nv.tkinfo           --------------------------
	.section	.note.nv.tkinfo,"",@"SHT_NOTE"
	.sectionflags	@"SHF_NOTE_NV_TKINFO"
	.tkinfo
        /*0018*/ 	.word	0x00000002
        /*0030*/ 	.string	""
        /*0030*/ 	.string	"ptxas"
        /*0030*/ 	.string	"Cuda compilation tools, release 13.0, V13.0.88"
        /*0030*/ 	.string	"Build cuda_13.0.r13.0/compiler.36424714_0"
        /*0030*/ 	.string	"-arch sm_100 -m 64 "



//--------------------- .note.nv.cuinfo           --------------------------
	.section	.note.nv.cuinfo,"",@"SHT_NOTE"
	.sectionflags	@"SHF_NOTE_NV_CUINFO"
        /*0018*/ 	.short	0x0002
        /*001a*/ 	.short	0x0064
        /*001c*/ 	.short	0x0082
	.zero		2


//--------------------- .nv.info                  --------------------------
	.section	.nv.info,"",@"SHT_CUDA_INFO"
	.align	4


	//----- nvinfo : EIATTR_REGCOUNT
	.align		4
        /*0000*/ 	.byte	0x04, 0x2f
        /*0002*/ 	.short	(.L_2 - .L_1)
	.align		4
.L_1:
        /*0004*/ 	.word	index@(_Z17matrix_sum_on_gpuPdS_S_)
        /*0008*/ 	.word	0x00000018


	//----- nvinfo : EIATTR_FRAME_SIZE
	.align		4
.L_2:
        /*000c*/ 	.byte	0x04, 0x11
        /*000e*/ 	.short	(.L_4 - .L_3)
	.align		4
.L_3:
        /*0010*/ 	.word	index@(_Z17matrix_sum_on_gpuPdS_S_)
        /*0014*/ 	.word	0x00000020


	//----- nvinfo : EIATTR_MIN_STACK_SIZE
	.align		4
.L_4:
        /*0018*/ 	.byte	0x04, 0x12
        /*001a*/ 	.short	(.L_6 - .L_5)
	.align		4
.L_5:
        /*001c*/ 	.word	index@(_Z17matrix_sum_on_gpuPdS_S_)
        /*0020*/ 	.word	0x00000020
.L_6:


//--------------------- .nv.compat                --------------------------
	.section	.nv.compat,"",@"SHT_CUDA_COMPAT_INFO"
	.align	4
        /*0000*/ 	.byte	0x02, 0x09, 0x00, 0x00, 0x02, 0x02, 0x01, 0x00, 0x02, 0x05, 0x05, 0x00, 0x03, 0x07, 0x01, 0x01
        /*0010*/ 	.byte	0x02, 0x03, 0x00, 0x00, 0x02, 0x06, 0x01, 0x00, 0x04, 0x0b, 0x08, 0x00, 0x01, 0x00, 0x00, 0x00
        /*0020*/ 	.byte	0x00, 0x00, 0x00, 0x00


//--------------------- .nv.info._Z17matrix_sum_on_gpuPdS_S_ --------------------------
	.section	.nv.info._Z17matrix_sum_on_gpuPdS_S_,"",@"SHT_CUDA_INFO"
	.sectionflags	@""
	.align	4


	//----- nvinfo : EIATTR_CUDA_API_VERSION
	.align		4
        /*0000*/ 	.byte	0x04, 0x37
        /*0002*/ 	.short	(.L_8 - .L_7)
.L_7:
        /*0004*/ 	.word	0x00000082


	//----- nvinfo : EIATTR_KPARAM_INFO
	.align		4
.L_8:
        /*0008*/ 	.byte	0x04, 0x17
        /*000a*/ 	.short	(.L_10 - .L_9)
.L_9:
        /*000c*/ 	.word	0x00000000
        /*0010*/ 	.short	0x0002
        /*0012*/ 	.short	0x0010
        /*0014*/ 	.byte	0x00, 0xf5, 0x21, 0x00


	//----- nvinfo : EIATTR_KPARAM_INFO
	.align		4
.L_10:
        /*0018*/ 	.byte	0x04, 0x17
        /*001a*/ 	.short	(.L_12 - .L_11)
.L_11:
        /*001c*/ 	.word	0x00000000
        /*0020*/ 	.short	0x0001
        /*0022*/ 	.short	0x0008
        /*0024*/ 	.byte	0x00, 0xf5, 0x21, 0x00


	//----- nvinfo : EIATTR_KPARAM_INFO
	.align		4
.L_12:
        /*0028*/ 	.byte	0x04, 0x17
        /*002a*/ 	.short	(.L_14 - .L_13)
.L_13:
        /*002c*/ 	.word	0x00000000
        /*0030*/ 	.short	0x0000
        /*0032*/ 	.short	0x0000
        /*0034*/ 	.byte	0x00, 0xf5, 0x21, 0x00


	//----- nvinfo : EIATTR_SPARSE_MMA_MASK
	.align		4
.L_14:
        /*0038*/ 	.byte	0x03, 0x50
        /*003a*/ 	.short	0x0000


	//----- nvinfo : EIATTR_MAXREG_COUNT
	.align		4
        /*003c*/ 	.byte	0x03, 0x1b
        /*003e*/ 	.short	0x00ff


	//----- nvinfo : EIATTR_EXTERNS
	.align		4
        /*0040*/ 	.byte	0x04, 0x0f
        /*0042*/ 	.short	(.L_16 - .L_15)


	//   ....[0]....
	.align		4
.L_15:
        /*0044*/ 	.word	index@(vprintf)


	//----- nvinfo : EIATTR_MERCURY_ISA_VERSION
	.align		4
.L_16:
        /*0048*/ 	.byte	0x03, 0x5f
        /*004a*/ 	.short	0x0101


	//----- nvinfo : EIATTR_VRC_CTA_INIT_COUNT
	.align		4
        /*004c*/ 	.byte	0x02, 0x4a
	.zero		1
	.zero		1


	//----- nvinfo : EIATTR_SYSCALL_OFFSETS
	.align		4
        /*0050*/ 	.byte	0x04, 0x46
        /*0052*/ 	.short	(.L_18 - .L_17)


	//   ....[0]....
.L_17:
        /*0054*/ 	.word	0x00000190


	//----- nvinfo : EIATTR_EXIT_INSTR_OFFSETS
	.align		4
.L_18:
        /*0058*/ 	.byte	0x04, 0x1c
        /*005a*/ 	.short	(.L_20 - .L_19)


	//   ....[0]....
.L_19:
        /*005c*/ 	.word	0x00000240


	//----- nvinfo : EIATTR_CBANK_PARAM_SIZE
	.align		4
.L_20:
        /*0060*/ 	.byte	0x03, 0x19
        /*0062*/ 	.short	0x0018


	//----- nvinfo : EIATTR_PARAM_CBANK
	.align		4
        /*0064*/ 	.byte	0x04, 0x0a
        /*0066*/ 	.short	(.L_22 - .L_21)
	.align		4
.L_21:
        /*0068*/ 	.word	index@(.nv.constant0._Z17matrix_sum_on_gpuPdS_S_)
        /*006c*/ 	.short	0x0380
        /*006e*/ 	.short	0x0018


	//----- nvinfo : EIATTR_SW_WAR
	.align		4
.L_22:
        /*0070*/ 	.byte	0x04, 0x36
        /*0072*/ 	.short	(.L_24 - .L_23)
.L_23:
        /*0074*/ 	.word	0x00000008
.L_24:


//--------------------- .nv.callgraph             --------------------------
	.section	.nv.callgraph,"",@"SHT_CUDA_CALLGRAPH"
	.align	4
	.sectionentsize	8
	.align		4
        /*0000*/ 	.word	0x00000000
	.align		4
        /*0004*/ 	.word	0xffffffff
	.align		4
        /*0008*/ 	.word	index@(_Z17matrix_sum_on_gpuPdS_S_)
	.align		4
        /*000c*/ 	.word	index@(vprintf)
	.align		4
        /*0010*/ 	.word	0x00000000
	.align		4
        /*0014*/ 	.word	0xfffffffe
	.align		4
        /*0018*/ 	.word	0x00000000
	.align		4
        /*001c*/ 	.word	0xfffffffd
	.align		4
        /*0020*/ 	.word	0x00000000
	.align		4
        /*0024*/ 	.word	0xfffffffc


//--------------------- .nv.constant4             --------------------------
	.section	.nv.constant4,"a",@progbits
	.align	8
	.align		8
.nv.constant4:
        /*0000*/ 	.dword	vprintf
	.align		8
        /*0008*/ 	.dword	$str


//--------------------- .text._Z17matrix_sum_on_gpuPdS_S_ --------------------------
	.section	.text._Z17matrix_sum_on_gpuPdS_S_,"ax",@progbits
	.align	128
        .global         _Z17matrix_sum_on_gpuPdS_S_
        .type           _Z17matrix_sum_on_gpuPdS_S_,@function
        .size           _Z17matrix_sum_on_gpuPdS_S_,(.L_x_2 - _Z17matrix_sum_on_gpuPdS_S_)
        .other          _Z17matrix_sum_on_gpuPdS_S_,@"STO_CUDA_ENTRY STV_DEFAULT"
_Z17matrix_sum_on_gpuPdS_S_:
.text._Z17matrix_sum_on_gpuPdS_S_:
[----:B------:R-:W0:Y:S01]  /*0000*/  LDC R1, c[0x0][0x37c] ;  /* 0x0000df00ff017b82 */ /* 0x000e220000000800 */
[----:B------:R-:W1:Y:S01]  /*0010*/  S2R R4, SR_CTAID.X ;  /* 0x0000000000047919 */ /* 0x000e620000002500 */
[----:B------:R-:W2:Y:S01]  /*0020*/  LDCU UR5, c[0x0][0x2fc] ;  /* 0x00005f80ff0577ac */ /* 0x000ea20008000800 */
[----:B0-----:R-:W-:Y:S01]  /*0030*/  IADD3 R1, PT, PT, R1, -0x20, RZ ;  /* 0xffffffe001017810 */ /* 0x001fe20007ffe0ff */
[----:B------:R-:W1:Y:S01]  /*0040*/  S2R R11, SR_TID.X ;  /* 0x00000000000b7919 */ /* 0x000e620000002100 */
[----:B------:R-:W1:Y:S01]  /*0050*/  LDCU UR6, c[0x0][0x360] ;  /* 0x00006c00ff0677ac */ /* 0x000e620008000800 */
[----:B------:R-:W-:Y:S01]  /*0060*/  MOV R0, 0x0 ;  /* 0x0000000000007802 */ /* 0x000fe20000000f00 */
[----:B------:R-:W0:Y:S01]  /*0070*/  S2R R10, SR_CTAID.Z ;  /* 0x00000000000a7919 */ /* 0x000e220000002700 */
[----:B------:R-:W3:Y:S02]  /*0080*/  LDCU UR4, c[0x0][0x2f8] ;  /* 0x00005f00ff0477ac */ /* 0x000ee40008000800 */
[----:B------:R4:W4:Y:S01]  /*0090*/  LDC.64 R8, c[0x4][R0] ;  /* 0x0100000000087b82 */ /* 0x0009220000000a00 */
[----:B------:R-:W5:Y:S01]  /*00a0*/  S2R R12, SR_TID.Y ;  /* 0x00000000000c7919 */ /* 0x000f620000002200 */
[----:B------:R-:W0:Y:S01]  /*00b0*/  LDCU.64 UR36, c[0x0][0x358] ;  /* 0x00006b00ff2477ac */ /* 0x000e220008000a00 */
[----:B------:R-:W5:Y:S01]  /*00c0*/  S2R R13, SR_TID.Z ;  /* 0x00000000000d7919 */ /* 0x000f620000002300 */
[----:B------:R-:W5:Y:S01]  /*00d0*/  S2R R5, SR_CTAID.Y ;  /* 0x0000000000057919 */ /* 0x000f620000002600 */
[----:B---3--:R-:W-:-:S04]  /*00e0*/  IADD3 R6, P0, PT, R1, UR4, RZ ;  /* 0x0000000401067c10 */ /* 0x008fc8000ff1e0ff */
[----:B--2---:R-:W-:Y:S01]  /*00f0*/  IADD3.X R7, PT, PT, RZ, UR5, RZ, P0, !PT ;  /* 0x00000005ff077c10 */ /* 0x004fe200087fe4ff */
[----:B-1----:R-:W-:Y:S01]  /*0100*/  IMAD R2, R4, UR6, R11 ;  /* 0x0000000604027c24 */ /* 0x002fe2000f8e020b */
[----:B------:R-:W1:Y:S01]  /*0110*/  LDCU.64 UR6, c[0x4][0x8] ;  /* 0x01000100ff0677ac */ /* 0x000e620008000a00 */
[----:B0-----:R-:W-:Y:S04]  /*0120*/  STL.64 [R1+0x8], R10 ;  /* 0x0000080a01007387 */ /* 0x001fe80000100a00 */
[----:B------:R-:W-:Y:S04]  /*0130*/  STL [R1+0x18], R2 ;  /* 0x0000180201007387 */ /* 0x000fe80000100800 */
[----:B-----5:R-:W-:Y:S04]  /*0140*/  STL.64 [R1+0x10], R12 ;  /* 0x0000100c01007387 */ /* 0x020fe80000100a00 */
[----:B------:R1:W-:Y:S02]  /*0150*/  STL.64 [R1], R4 ;  /* 0x0000000401007387 */ /* 0x0003e40000100a00 */
[----:B-1----:R-:W-:-:S02]  /*0160*/  MOV R4, UR6 ;  /* 0x0000000600047c02 */ /* 0x002fc40008000f00 */
[----:B----4-:R-:W-:-:S07]  /*0170*/  MOV R5, UR7 ;  /* 0x0000000700057c02 */ /* 0x010fce0008000f00 */
[----:B------:R-:W-:-:S07]  /*0180*/  LEPC R20, `(.L_x_0) ;  /* 0x000000001014794e */ /* 0x000fce0000000000 */
[----:B------:R-:W-:Y:S05]  /*0190*/  CALL.ABS.NOINC R8 ;  /* 0x0000000008007343 */ /* 0x000fea0003c00000 */
.L_x_0:
[----:B------:R-:W0:Y:S08]  /*01a0*/  LDC.64 R4, c[0x0][0x380] ;  /* 0x0000e000ff047b82 */ /* 0x000e300000000a00 */
[----:B------:R-:W1:Y:S08]  /*01b0*/  LDC.64 R6, c[0x0][0x388] ;  /* 0x0000e200ff067b82 */ /* 0x000e700000000a00 */
[----:B------:R-:W2:Y:S01]  /*01c0*/  LDC.64 R10, c[0x0][0x390] ;  /* 0x0000e400ff0a7b82 */ /* 0x000ea20000000a00 */
[----:B0-----:R-:W-:-:S06]  /*01d0*/  IMAD.WIDE.U32 R4, R2, 0x8, R4 ;  /* 0x0000000802047825 */ /* 0x001fcc00078e0004 */
[----:B------:R-:W3:Y:S01]  /*01e0*/  LDG.E.64 R4, desc[UR36][R4.64] ;  /* 0x0000002404047981 */ /* 0x000ee2000c1e1b00 */
[----:B-1----:R-:W-:-:S06]  /*01f0*/  IMAD.WIDE.U32 R6, R2, 0x8, R6 ;  /* 0x0000000802067825 */ /* 0x002fcc00078e0006 */
[----:B------:R-:W3:Y:S01]  /*0200*/  LDG.E.64 R6, desc[UR36][R6.64] ;  /* 0x0000002406067981 */ /* 0x000ee2000c1e1b00 */
[----:B--2---:R-:W-:Y:S01]  /*0210*/  IMAD.WIDE.U32 R2, R2, 0x8, R10 ;  /* 0x0000000802027825 */ /* 0x004fe200078e000a */
[----:B---3--:R-:W-:-:S07]  /*0220*/  DADD R8, R4, R6 ;  /* 0x0000000004087229 */ /* 0x008fce0000000006 */
[----:B------:R-:W-:Y:S01]  /*0230*/  STG.E.64 desc[UR36][R2.64], R8 ;  /* 0x0000000802007986 */ /* 0x000fe2000c101b24 */
[----:B------:R-:W-:Y:S05]  /*0240*/  EXIT ;  /* 0x000000000000794d */ /* 0x000fea0003800000 */
.L_x_1:
[----:B------:R-:W-:-:S00]  /*0250*/  BRA `(.L_x_1) ;  /* 0xfffffffc00fc7947 */ /* 0x000fc0000383ffff */
[----:B------:R-:W-:-:S00]  /*0260*/  NOP ;  /* 0x0000000000007918 */ /* 0x000fc00000000000 */
        /* <DEDUP_REMOVED lines=9> */
.L_x_2:


//--------------------- .nv.global.init           --------------------------
	.section	.nv.global.init,"aw",@progbits
.nv.global.init:
	.type		$str,@object
	.size		$str,(.L_0 - $str)
$str:
        /*0000*/ 	.byte	0x20, 0x62, 0x6c, 0x6f, 0x63, 0x6b, 0x20, 0x28, 0x25, 0x64, 0x2c, 0x25, 0x64, 0x2c, 0x25, 0x64
        /*0010*/ 	.byte	0x29, 0x20, 0x2c, 0x74, 0x68, 0x72, 0x65, 0x61, 0x64, 0x20, 0x28, 0x25, 0x64, 0x2c, 0x25, 0x64
        /*0020*/ 	.byte	0x2c, 0x25, 0x64, 0x29, 0x20, 0x69, 0x64, 0x78, 0x20, 0x25, 0x75, 0x20, 0x0a, 0x00
.L_0:


//--------------------- .nv.shared.reserved.0     --------------------------
	.section	.nv.shared.reserved.0,"aw",@nobits
	.weak		__nv_reservedSMEM_offset_0_alias
	.size		__nv_reservedSMEM_offset_0_alias, 0, 64
	.other		__nv_reservedSMEM_offset_0_alias,@"STO_CUDA_RESERVED_SHARED STV_DEFAULT"
__nv_reservedSMEM_offset_0_alias:
	.zero		0
	.zero		64


//--------------------- .nv.constant0._Z17matrix_sum_on_gpuPdS_S_ --------------------------
	.section	.nv.constant0._Z17matrix_sum_on_gpuPdS_S_,"a",@progbits
	.sectionflags	@""
	.align	4
.nv.constant0._Z17matrix_sum_on_gpuPdS_S_:
	.zero		920


//--------------------- SYMBOLS --------------------------

	.type		.nv.reservedSmem.offset0,@object
	.size		.nv.reservedSmem.offset0,0x4
	.type		vprintf,@function
